//
// Generated by NVIDIA NVVM Compiler
//
// Compiler Build ID: CL-36424714
// Cuda compilation tools, release 13.0, V13.0.88
// Based on NVVM 20.0.0
//

.version 9.0
.target sm_100
.address_size 64

	// .globl	_Z16multiplyMatricesPdiiS_iiS_

.visible .entry _Z16multiplyMatricesPdiiS_iiS_(
	.param .u64 .ptr .align 1 _Z16multiplyMatricesPdiiS_iiS__param_0,
	.param .u32 _Z16multiplyMatricesPdiiS_iiS__param_1,
	.param .u32 _Z16multiplyMatricesPdiiS_iiS__param_2,
	.param .u64 .ptr .align 1 _Z16multiplyMatricesPdiiS_iiS__param_3,
	.param .u32 _Z16multiplyMatricesPdiiS_iiS__param_4,
	.param .u32 _Z16multiplyMatricesPdiiS_iiS__param_5,
	.param .u64 .ptr .align 1 _Z16multiplyMatricesPdiiS_iiS__param_6
)
{
	.reg .pred 	%p<13>;
	.reg .b32 	%r<41>;
	.reg .b64 	%rd<53>;
	.reg .b64 	%fd<68>;

	ld.param.u64 	%rd7, [_Z16multiplyMatricesPdiiS_iiS__param_0];
	ld.param.u32 	%r18, [_Z16multiplyMatricesPdiiS_iiS__param_1];
	ld.param.u32 	%r20, [_Z16multiplyMatricesPdiiS_iiS__param_2];
	ld.param.u64 	%rd8, [_Z16multiplyMatricesPdiiS_iiS__param_3];
	ld.param.u32 	%r19, [_Z16multiplyMatricesPdiiS_iiS__param_4];
	ld.param.u64 	%rd6, [_Z16multiplyMatricesPdiiS_iiS__param_6];
	cvta.to.global.u64 	%rd1, %rd8;
	cvta.to.global.u64 	%rd2, %rd7;
	mov.u32 	%r21, %ctaid.y;
	mov.u32 	%r22, %ntid.y;
	mov.u32 	%r23, %tid.y;
	mad.lo.s32 	%r1, %r21, %r22, %r23;
	mov.u32 	%r24, %ctaid.x;
	mov.u32 	%r25, %ntid.x;
	mov.u32 	%r26, %tid.x;
	mad.lo.s32 	%r2, %r24, %r25, %r26;
	setp.ge.s32 	%p1, %r1, %r20;
	setp.ge.s32 	%p2, %r2, %r19;
	or.pred  	%p3, %p1, %p2;
	@%p3 bra 	$L__BB0_14;
	setp.lt.s32 	%p4, %r18, 1;
	mov.f64 	%fd67, 0d0000000000000000;
	@%p4 bra 	$L__BB0_13;
	mul.lo.s32 	%r3, %r18, %r1;
	and.b32  	%r4, %r18, 7;
	setp.lt.u32 	%p5, %r18, 8;
	mov.f64 	%fd67, 0d0000000000000000;
	mov.b32 	%r39, 0;
	@%p5 bra 	$L__BB0_5;
	and.b32  	%r39, %r18, 2147483640;
	neg.s32 	%r37, %r39;
	shl.b32 	%r7, %r19, 3;
	mul.wide.u32 	%rd9, %r3, 8;
	add.s64 	%rd10, %rd9, %rd2;
	add.s64 	%rd52, %rd10, 32;
	mov.f64 	%fd67, 0d0000000000000000;
	mul.wide.s32 	%rd13, %r19, 8;
	mov.u32 	%r36, %r2;
$L__BB0_4:
	.pragma "nounroll";
	ld.global.f64 	%fd17, [%rd52+-32];
	mul.wide.s32 	%rd11, %r36, 8;
	add.s64 	%rd12, %rd1, %rd11;
	ld.global.f64 	%fd18, [%rd12];
	fma.rn.f64 	%fd19, %fd17, %fd18, %fd67;
	ld.global.f64 	%fd20, [%rd52+-24];
	add.s64 	%rd14, %rd12, %rd13;
	ld.global.f64 	%fd21, [%rd14];
	fma.rn.f64 	%fd22, %fd20, %fd21, %fd19;
	ld.global.f64 	%fd23, [%rd52+-16];
	add.s64 	%rd15, %rd14, %rd13;
	ld.global.f64 	%fd24, [%rd15];
	fma.rn.f64 	%fd25, %fd23, %fd24, %fd22;
	ld.global.f64 	%fd26, [%rd52+-8];
	add.s64 	%rd16, %rd15, %rd13;
	ld.global.f64 	%fd27, [%rd16];
	fma.rn.f64 	%fd28, %fd26, %fd27, %fd25;
	ld.global.f64 	%fd29, [%rd52];
	add.s64 	%rd17, %rd16, %rd13;
	ld.global.f64 	%fd30, [%rd17];
	fma.rn.f64 	%fd31, %fd29, %fd30, %fd28;
	ld.global.f64 	%fd32, [%rd52+8];
	add.s64 	%rd18, %rd17, %rd13;
	ld.global.f64 	%fd33, [%rd18];
	fma.rn.f64 	%fd34, %fd32, %fd33, %fd31;
	ld.global.f64 	%fd35, [%rd52+16];
	add.s64 	%rd19, %rd18, %rd13;
	ld.global.f64 	%fd36, [%rd19];
	fma.rn.f64 	%fd37, %fd35, %fd36, %fd34;
	ld.global.f64 	%fd38, [%rd52+24];
	add.s64 	%rd20, %rd19, %rd13;
	ld.global.f64 	%fd39, [%rd20];
	fma.rn.f64 	%fd67, %fd38, %fd39, %fd37;
	add.s32 	%r37, %r37, 8;
	add.s32 	%r36, %r36, %r7;
	add.s64 	%rd52, %rd52, 64;
	setp.ne.s32 	%p6, %r37, 0;
	@%p6 bra 	$L__BB0_4;
$L__BB0_5:
	setp.eq.s32 	%p7, %r4, 0;
	@%p7 bra 	$L__BB0_13;
	and.b32  	%r13, %r18, 3;
	setp.lt.u32 	%p8, %r4, 4;
	@%p8 bra 	$L__BB0_8;
	add.s32 	%r28, %r39, %r3;
	mul.wide.u32 	%rd21, %r28, 8;
	add.s64 	%rd22, %rd2, %rd21;
	ld.global.f64 	%fd41, [%rd22];
	mad.lo.s32 	%r29, %r39, %r19, %r2;
	mul.wide.s32 	%rd23, %r29, 8;
	add.s64 	%rd24, %rd1, %rd23;
	ld.global.f64 	%fd42, [%rd24];
	fma.rn.f64 	%fd43, %fd41, %fd42, %fd67;
	cvt.u64.u32 	%rd25, %r3;
	cvt.u64.u32 	%rd26, %r39;
	add.s64 	%rd27, %rd26, %rd25;
	shl.b64 	%rd28, %rd27, 3;
	add.s64 	%rd29, %rd2, %rd28;
	ld.global.f64 	%fd44, [%rd29+8];
	mul.wide.s32 	%rd30, %r19, 8;
	add.s64 	%rd31, %rd24, %rd30;
	ld.global.f64 	%fd45, [%rd31];
	fma.rn.f64 	%fd46, %fd44, %fd45, %fd43;
	ld.global.f64 	%fd47, [%rd29+16];
	add.s64 	%rd32, %rd31, %rd30;
	ld.global.f64 	%fd48, [%rd32];
	fma.rn.f64 	%fd49, %fd47, %fd48, %fd46;
	ld.global.f64 	%fd50, [%rd29+24];
	add.s64 	%rd33, %rd32, %rd30;
	ld.global.f64 	%fd51, [%rd33];
	fma.rn.f64 	%fd67, %fd50, %fd51, %fd49;
	add.s32 	%r39, %r39, 4;
$L__BB0_8:
	setp.eq.s32 	%p9, %r13, 0;
	@%p9 bra 	$L__BB0_13;
	setp.eq.s32 	%p10, %r13, 1;
	@%p10 bra 	$L__BB0_11;
	add.s32 	%r30, %r39, %r3;
	mul.wide.u32 	%rd34, %r30, 8;
	add.s64 	%rd35, %rd2, %rd34;
	ld.global.f64 	%fd53, [%rd35];
	mad.lo.s32 	%r31, %r39, %r19, %r2;
	mul.wide.s32 	%rd36, %r31, 8;
	add.s64 	%rd37, %rd1, %rd36;
	ld.global.f64 	%fd54, [%rd37];
	fma.rn.f64 	%fd55, %fd53, %fd54, %fd67;
	cvt.u64.u32 	%rd38, %r3;
	cvt.u64.u32 	%rd39, %r39;
	add.s64 	%rd40, %rd39, %rd38;
	shl.b64 	%rd41, %rd40, 3;
	add.s64 	%rd42, %rd2, %rd41;
	ld.global.f64 	%fd56, [%rd42+8];
	mul.wide.s32 	%rd43, %r19, 8;
	add.s64 	%rd44, %rd37, %rd43;
	ld.global.f64 	%fd57, [%rd44];
	fma.rn.f64 	%fd67, %fd56, %fd57, %fd55;
	add.s32 	%r39, %r39, 2;
$L__BB0_11:
	and.b32  	%r32, %r18, 1;
	setp.eq.b32 	%p11, %r32, 1;
	not.pred 	%p12, %p11;
	@%p12 bra 	$L__BB0_13;
	add.s32 	%r33, %r39, %r3;
	mul.wide.u32 	%rd45, %r33, 8;
	add.s64 	%rd46, %rd2, %rd45;
	ld.global.f64 	%fd58, [%rd46];
	mad.lo.s32 	%r34, %r39, %r19, %r2;
	mul.wide.s32 	%rd47, %r34, 8;
	add.s64 	%rd48, %rd1, %rd47;
	ld.global.f64 	%fd59, [%rd48];
	fma.rn.f64 	%fd67, %fd58, %fd59, %fd67;
$L__BB0_13:
	mad.lo.s32 	%r35, %r19, %r1, %r2;
	cvta.to.global.u64 	%rd49, %rd6;
	mul.wide.s32 	%rd50, %r35, 8;
	add.s64 	%rd51, %rd49, %rd50;
	st.global.f64 	[%rd51], %fd67;
$L__BB0_14:
	ret;

}


// ===== COMPILED SASS (sm_100) =====

	.target	sm_100

	.elftype	@"ET_EXEC"


//--------------------- .note.nv.tkinfo           --------------------------
	.section	.note.nv.tkinfo,"",@"SHT_NOTE"
	.sectionflags	@"SHF_NOTE_NV_TKINFO"
	.tkinfo
        /*0018*/ 	.word	0x00000002
        /*0030*/ 	.string	""
        /*0030*/ 	.string	"ptxas"
        /*0030*/ 	.string	"Cuda compilation tools, release 13.0, V13.0.88"
        /*0030*/ 	.string	"Build cuda_13.0.r13.0/compiler.36424714_0"
        /*0030*/ 	.string	"-arch sm_100 -m 64 "



//--------------------- .note.nv.cuinfo           --------------------------
	.section	.note.nv.cuinfo,"",@"SHT_NOTE"
	.sectionflags	@"SHF_NOTE_NV_CUINFO"
        /*0018*/ 	.short	0x0002
        /*001a*/ 	.short	0x0064
        /*001c*/ 	.short	0x0082
	.zero		2


//--------------------- .nv.info                  --------------------------
	.section	.nv.info,"",@"SHT_CUDA_INFO"
	.align	4


	//----- nvinfo : EIATTR_REGCOUNT
	.align		4
        /*0000*/ 	.byte	0x04, 0x2f
        /*0002*/ 	.short	(.L_1 - .L_0)
	.align		4
.L_0:
        /*0004*/ 	.word	index@(_Z16multiplyMatricesPdiiS_iiS_)
        /*0008*/ 	.word	0x00000020


	//----- nvinfo : EIATTR_FRAME_SIZE
	.align		4
.L_1:
        /*000c*/ 	.byte	0x04, 0x11
        /*000e*/ 	.short	(.L_3 - .L_2)
	.align		4
.L_2:
        /*0010*/ 	.word	index@(_Z16multiplyMatricesPdiiS_iiS_)
        /*0014*/ 	.word	0x00000000


	//----- nvinfo : EIATTR_MIN_STACK_SIZE
	.align		4
.L_3:
        /*0018*/ 	.byte	0x04, 0x12
        /*001a*/ 	.short	(.L_5 - .L_4)
	.align		4
.L_4:
        /*001c*/ 	.word	index@(_Z16multiplyMatricesPdiiS_iiS_)
        /*0020*/ 	.word	0x00000000
.L_5:


//--------------------- .nv.compat                --------------------------
	.section	.nv.compat,"",@"SHT_CUDA_COMPAT_INFO"
	.align	4
        /*0000*/ 	.byte	0x02, 0x09, 0x00, 0x00, 0x02, 0x02, 0x01, 0x00, 0x02, 0x05, 0x05, 0x00, 0x03, 0x07, 0x01, 0x01
        /*0010*/ 	.byte	0x02, 0x03, 0x00, 0x00, 0x02, 0x06, 0x01, 0x00, 0x04, 0x0b, 0x08, 0x00, 0x01, 0x00, 0x00, 0x00
        /*0020*/ 	.byte	0x00, 0x00, 0x00, 0x00


//--------------------- .nv.info._Z16multiplyMatricesPdiiS_iiS_ --------------------------
	.section	.nv.info._Z16multiplyMatricesPdiiS_iiS_,"",@"SHT_CUDA_INFO"
	.sectionflags	@""
	.align	4


	//----- nvinfo : EIATTR_CUDA_API_VERSION
	.align		4
        /*0000*/ 	.byte	0x04, 0x37
        /*0002*/ 	.short	(.L_7 - .L_6)
.L_6:
        /*0004*/ 	.word	0x00000082


	//----- nvinfo : EIATTR_KPARAM_INFO
	.align		4
.L_7:
        /*0008*/ 	.byte	0x04, 0x17
        /*000a*/ 	.short	(.L_9 - .L_8)
.L_8:
        /*000c*/ 	.word	0x00000000
        /*0010*/ 	.short	0x0006
        /*0012*/ 	.short	0x0020
        /*0014*/ 	.byte	0x00, 0xf5, 0x21, 0x00


	//----- nvinfo : EIATTR_KPARAM_INFO
	.align		4
.L_9:
        /*0018*/ 	.byte	0x04, 0x17
        /*001a*/ 	.short	(.L_11 - .L_10)
.L_10:
        /*001c*/ 	.word	0x00000000
        /*0020*/ 	.short	0x0005
        /*0022*/ 	.short	0x001c
        /*0024*/ 	.byte	0x00, 0xf0, 0x11, 0x00


	//----- nvinfo : EIATTR_KPARAM_INFO
	.align		4
.L_11:
        /*0028*/ 	.byte	0x04, 0x17
        /*002a*/ 	.short	(.L_13 - .L_12)
.L_12:
        /*002c*/ 	.word	0x00000000
        /*0030*/ 	.short	0x0004
        /*0032*/ 	.short	0x0018
        /*0034*/ 	.byte	0x00, 0xf0, 0x11, 0x00


	//----- nvinfo : EIATTR_KPARAM_INFO
	.align		4
.L_13:
        /*0038*/ 	.byte	0x04, 0x17
        /*003a*/ 	.short	(.L_15 - .L_14)
.L_14:
        /*003c*/ 	.word	0x00000000
        /*0040*/ 	.short	0x0003
        /*0042*/ 	.short	0x0010
        /*0044*/ 	.byte	0x00, 0xf5, 0x21, 0x00


	//----- nvinfo : EIATTR_KPARAM_INFO
	.align		4
.L_15:
        /*0048*/ 	.byte	0x04, 0x17
        /*004a*/ 	.short	(.L_17 - .L_16)
.L_16:
        /*004c*/ 	.word	0x00000000
        /*0050*/ 	.short	0x0002
        /*0052*/ 	.short	0x000c
        /*0054*/ 	.byte	0x00, 0xf0, 0x11, 0x00


	//----- nvinfo : EIATTR_KPARAM_INFO
	.align		4
.L_17:
        /*0058*/ 	.byte	0x04, 0x17
        /*005a*/ 	.short	(.L_19 - .L_18)
.L_18:
        /*005c*/ 	.word	0x00000000
        /*0060*/ 	.short	0x0001
        /*0062*/ 	.short	0x0008
        /*0064*/ 	.byte	0x00, 0xf0, 0x11, 0x00


	//----- nvinfo : EIATTR_KPARAM_INFO
	.align		4
.L_19:
        /*0068*/ 	.byte	0x04, 0x17
        /*006a*/ 	.short	(.L_21 - .L_20)
.L_20:
        /*006c*/ 	.word	0x00000000
        /*0070*/ 	.short	0x0000
        /*0072*/ 	.short	0x0000
        /*0074*/ 	.byte	0x00, 0xf5, 0x21, 0x00


	//----- nvinfo : EIATTR_SPARSE_MMA_MASK
	.align		4
.L_21:
        /*0078*/ 	.byte	0x03, 0x50
        /*007a*/ 	.short	0x0000


	//----- nvinfo : EIATTR_MAXREG_COUNT
	.align		4
        /*007c*/ 	.byte	0x03, 0x1b
        /*007e*/ 	.short	0x00ff


	//----- nvinfo : EIATTR_MERCURY_ISA_VERSION
	.align		4
        /*0080*/ 	.byte	0x03, 0x5f
        /*0082*/ 	.short	0x0101


	//----- nvinfo : EIATTR_VRC_CTA_INIT_COUNT
	.align		4
        /*0084*/ 	.byte	0x02, 0x4a
	.zero		1
	.zero		1


	//----- nvinfo : EIATTR_EXIT_INSTR_OFFSETS
	.align		4
        /*0088*/ 	.byte	0x04, 0x1c
        /*008a*/ 	.short	(.L_23 - .L_22)


	//   ....[0]....
.L_22:
        /*008c*/ 	.word	0x000000d0


	//   ....[1]....
        /*0090*/ 	.word	0x000008f0


	//----- nvinfo : EIATTR_CBANK_PARAM_SIZE
	.align		4
.L_23:
        /*0094*/ 	.byte	0x03, 0x19
        /*0096*/ 	.short	0x0028


	//----- nvinfo : EIATTR_PARAM_CBANK
	.align		4
        /*0098*/ 	.byte	0x04, 0x0a
        /*009a*/ 	.short	(.L_25 - .L_24)
	.align		4
.L_24:
        /*009c*/ 	.word	index@(.nv.constant0._Z16multiplyMatricesPdiiS_iiS_)
        /*00a0*/ 	.short	0x0380
        /*00a2*/ 	.short	0x0028


	//----- nvinfo : EIATTR_SW_WAR
	.align		4
.L_25:
        /*00a4*/ 	.byte	0x04, 0x36
        /*00a6*/ 	.short	(.L_27 - .L_26)
.L_26:
        /*00a8*/ 	.word	0x00000008
.L_27:


//--------------------- .nv.callgraph             --------------------------
	.section	.nv.callgraph,"",@"SHT_CUDA_CALLGRAPH"
	.align	4
	.sectionentsize	8
	.align		4
        /*0000*/ 	.word	0x00000000
	.align		4
        /*0004*/ 	.word	0xffffffff
	.align		4
        /*0008*/ 	.word	0x00000000
	.align		4
        /*000c*/ 	.word	0xfffffffe
	.align		4
        /*0010*/ 	.word	0x00000000
	.align		4
        /*0014*/ 	.word	0xfffffffd
	.align		4
        /*0018*/ 	.word	0x00000000
	.align		4
        /*001c*/ 	.word	0xfffffffc


//--------------------- .text._Z16multiplyMatricesPdiiS_iiS_ --------------------------
	.section	.text._Z16multiplyMatricesPdiiS_iiS_,"ax",@progbits
	.align	128
        .global         _Z16multiplyMatricesPdiiS_iiS_
        .type           _Z16multiplyMatricesPdiiS_iiS_,@function
        .size           _Z16multiplyMatricesPdiiS_iiS_,(.L_x_5 - _Z16multiplyMatricesPdiiS_iiS_)
        .other          _Z16multiplyMatricesPdiiS_iiS_,@"STO_CUDA_ENTRY STV_DEFAULT"
_Z16multiplyMatricesPdiiS_iiS_:
.text._Z16multiplyMatricesPdiiS_iiS_:
[----:B------:R-:W-:Y:S01]  /*0000*/  LDC R1, c[0x0][0x37c] ;  /* 0x0000df00ff017b82 */ /* 0x000fe20000000800 */
[----:B------:R-:W0:Y:S07]  /*0010*/  S2R R4, SR_TID.X ;  /* 0x0000000000047919 */ /* 0x000e2e0000002100 */
[----:B------:R-:W1:Y:S01]  /*0020*/  LDC R2, c[0x0][0x364] ;  /* 0x0000d900ff027b82 */ /* 0x000e620000000800 */
[----:B------:R-:W2:Y:S01]  /*0030*/  LDCU UR6, c[0x0][0x38c] ;  /* 0x00007180ff0677ac */ /* 0x000ea20008000800 */
[----:B------:R-:W1:Y:S06]  /*0040*/  S2R R5, SR_TID.Y ;  /* 0x0000000000057919 */ /* 0x000e6c0000002200 */
[----:B------:R-:W0:Y:S08]  /*0050*/  S2UR UR5, SR_CTAID.X ;  /* 0x00000000000579c3 */ /* 0x000e300000002500 */
[----:B------:R-:W0:Y:S08]  /*0060*/  LDC R3, c[0x0][0x360] ;  /* 0x0000d800ff037b82 */ /* 0x000e300000000800 */
[----:B------:R-:W1:Y:S08]  /*0070*/  S2UR UR4, SR_CTAID.Y ;  /* 0x00000000000479c3 */ /* 0x000e700000002600 */
[----:B------:R-:W3:Y:S01]  /*0080*/  LDC R0, c[0x0][0x398] ;  /* 0x0000e600ff007b82 */ /* 0x000ee20000000800 */
[----:B0-----:R-:W-:-:S02]  /*0090*/  IMAD R3, R3, UR5, R4 ;  /* 0x0000000503037c24 */ /* 0x001fc4000f8e0204 */
[----:B-1----:R-:W-:-:S03]  /*00a0*/  IMAD R2, R2, UR4, R5 ;  /* 0x0000000402027c24 */ /* 0x002fc6000f8e0205 */
[----:B---3--:R-:W-:-:S04]  /*00b0*/  ISETP.GE.AND P0, PT, R3, R0, PT ;  /* 0x000000000300720c */ /* 0x008fc80003f06270 */
[----:B--2---:R-:W-:-:S13]  /*00c0*/  ISETP.GE.OR P0, PT, R2, UR6, P0 ;  /* 0x0000000602007c0c */ /* 0x004fda0008706670 */
[----:B------:R-:W-:Y:S05]  /*00d0*/  @P0 EXIT ;  /* 0x000000000000094d */ /* 0x000fea0003800000 */
[----:B------:R-:W0:Y:S01]  /*00e0*/  LDC R5, c[0x0][0x388] ;  /* 0x0000e200ff057b82 */ /* 0x000e220000000800 */
[----:B------:R-:W1:Y:S01]  /*00f0*/  LDCU.64 UR4, c[0x0][0x358] ;  /* 0x00006b00ff0477ac */ /* 0x000e620008000a00 */
[----:B------:R-:W-:Y:S02]  /*0100*/  CS2R R18, SRZ ;  /* 0x0000000000127805 */ /* 0x000fe4000001ff00 */
[----:B0-----:R-:W-:-:S13]  /*0110*/  ISETP.GE.AND P0, PT, R5, 0x1, PT ;  /* 0x000000010500780c */ /* 0x001fda0003f06270 */
[----:B-1----:R-:W-:Y:S05]  /*0120*/  @!P0 BRA `(.L_x_0) ;  /* 0x0000000400e08947 */ /* 0x002fea0003800000 */
[C---:B------:R-:W-:Y:S01]  /*0130*/  ISETP.GE.U32.AND P1, PT, R5.reuse, 0x8, PT ;  /* 0x000000080500780c */ /* 0x040fe20003f26070 */
[----:B------:R-:W-:Y:S01]  /*0140*/  HFMA2 R7, -RZ, RZ, 0, 0 ;  /* 0x00000000ff077431 */ /* 0x000fe200000001ff */
[----:B------:R-:W-:Y:S01]  /*0150*/  LOP3.LUT R4, R5, 0x7, RZ, 0xc0, !PT ;  /* 0x0000000705047812 */ /* 0x000fe200078ec0ff */
[----:B------:R-:W-:Y:S01]  /*0160*/  IMAD R6, R2, R5, RZ ;  /* 0x0000000502067224 */ /* 0x000fe200078e02ff */
[----:B------:R-:W-:Y:S02]  /*0170*/  CS2R R18, SRZ ;  /* 0x0000000000127805 */ /* 0x000fe4000001ff00 */
[----:B------:R-:W-:-:S07]  /*0180*/  ISETP.NE.AND P0, PT, R4, RZ, PT ;  /* 0x000000ff0400720c */ /* 0x000fce0003f05270 */
[----:B------:R-:W-:Y:S06]  /*0190*/  @!P1 BRA `(.L_x_1) ;  /* 0x0000000000c49947 */ /* 0x000fec0003800000 */
[----:B------:R-:W0:Y:S01]  /*01a0*/  LDC.64 R8, c[0x0][0x380] ;  /* 0x0000e000ff087b82 */ /* 0x000e220000000a00 */
[----:B------:R-:W-:Y:S01]  /*01b0*/  LOP3.LUT R7, R5, 0x7ffffff8, RZ, 0xc0, !PT ;  /* 0x7ffffff805077812 */ /* 0x000fe200078ec0ff */
[----:B------:R-:W-:Y:S01]  /*01c0*/  IMAD.MOV.U32 R27, RZ, RZ, R3 ;  /* 0x000000ffff1b7224 */ /* 0x000fe200078e0003 */
[----:B------:R-:W-:-:S03]  /*01d0*/  CS2R R18, SRZ ;  /* 0x0000000000127805 */ /* 0x000fc6000001ff00 */
[----:B------:R-:W-:Y:S02]  /*01e0*/  IMAD.MOV R26, RZ, RZ, -R7 ;  /* 0x000000ffff1a7224 */ /* 0x000fe400078e0a07 */
[----:B0-----:R-:W-:-:S03]  /*01f0*/  IMAD.WIDE.U32 R8, R6, 0x8, R8 ;  /* 0x0000000806087825 */ /* 0x001fc600078e0008 */
[----:B------:R-:W-:-:S04]  /*0200*/  IADD3 R10, P1, PT, R8, 0x20, RZ ;  /* 0x00000020080a7810 */ /* 0x000fc80007f3e0ff */
[----:B------:R-:W-:-:S09]  /*0210*/  IADD3.X R11, PT, PT, RZ, R9, RZ, P1, !PT ;  /* 0x00000009ff0b7210 */ /* 0x000fd20000ffe4ff */
.L_x_2:
[----:B------:R-:W0:Y:S01]  /*0220*/  LDC.64 R22, c[0x0][0x390] ;  /* 0x0000e400ff167b82 */ /* 0x000e220000000a00 */
[----:B------:R-:W-:Y:S01]  /*0230*/  MOV R8, R10 ;  /* 0x0000000a00087202 */ /* 0x000fe20000000f00 */
[----:B------:R-:W-:-:S05]  /*0240*/  IMAD.MOV.U32 R9, RZ, RZ, R11 ;  /* 0x000000ffff097224 */ /* 0x000fca00078e000b */
[----:B------:R-:W2:Y:S04]  /*0250*/  LDG.E.64 R14, desc[UR4][R8.64+-0x20] ;  /* 0xffffe004080e7981 */ /* 0x000ea8000c1e1b00 */
[----:B------:R-:W3:Y:S01]  /*0260*/  LDG.E.64 R10, desc[UR4][R8.64+-0x18] ;  /* 0xffffe804080a7981 */ /* 0x000ee2000c1e1b00 */
[----:B0-----:R-:W-:-:S05]  /*0270*/  IMAD.WIDE R22, R27, 0x8, R22 ;  /* 0x000000081b167825 */ /* 0x001fca00078e0216 */
[----:B------:R-:W2:Y:S01]  /*0280*/  LDG.E.64 R12, desc[UR4][R22.64] ;  /* 0x00000004160c7981 */ /* 0x000ea2000c1e1b00 */
[----:B------:R-:W-:-:S05]  /*0290*/  IMAD.WIDE R28, R0, 0x8, R22 ;  /* 0x00000008001c7825 */ /* 0x000fca00078e0216 */
[----:B------:R-:W3:Y:S01]  /*02a0*/  LDG.E.64 R16, desc[UR4][R28.64] ;  /* 0x000000041c107981 */ /* 0x000ee2000c1e1b00 */
[C---:B------:R-:W-:Y:S01]  /*02b0*/  IMAD.WIDE R24, R0.reuse, 0x8, R28 ;  /* 0x0000000800187825 */ /* 0x040fe200078e021c */
[----:B--2---:R-:W-:Y:S02]  /*02c0*/  DFMA R18, R14, R12, R18 ;  /* 0x0000000c0e12722b */ /* 0x004fe40000000012 */
[----:B------:R-:W2:Y:S04]  /*02d0*/  LDG.E.64 R14, desc[UR4][R8.64+-0x10] ;  /* 0xfffff004080e7981 */ /* 0x000ea8000c1e1b00 */
[----:B------:R-:W2:Y:S01]  /*02e0*/  LDG.E.64 R12, desc[UR4][R24.64] ;  /* 0x00000004180c7981 */ /* 0x000ea2000c1e1b00 */
[----:B------:R-:W-:Y:S01]  /*02f0*/  IMAD.WIDE R20, R0, 0x8, R24 ;  /* 0x0000000800147825 */ /* 0x000fe200078e0218 */
[----:B---3--:R-:W-:-:S02]  /*0300*/  DFMA R16, R10, R16, R18 ;  /* 0x000000100a10722b */ /* 0x008fc40000000012 */
[----:B------:R-:W3:Y:S04]  /*0310*/  LDG.E.64 R10, desc[UR4][R8.64+-0x8] ;  /* 0xfffff804080a7981 */ /* 0x000ee8000c1e1b00 */
        /* <DEDUP_REMOVED lines=9> */
[----:B------:R-:W-:-:S03]  /*03b0*/  IMAD.WIDE R24, R0, 0x8, R28 ;  /* 0x0000000800187825 */ /* 0x000fc600078e021c */
[----:B------:R-:W4:Y:S01]  /*03c0*/  LDG.E.64 R22, desc[UR4][R8.64+0x18] ;  /* 0x0000180408167981 */ /* 0x000f22000c1e1b00 */
[----:B------:R-:W-:-:S06]  /*03d0*/  IMAD.WIDE R20, R0, 0x8, R24 ;  /* 0x0000000800147825 */ /* 0x000fcc00078e0218 */
[----:B------:R-:W4:Y:S01]  /*03e0*/  LDG.E.64 R20, desc[UR4][R20.64] ;  /* 0x0000000414147981 */ /* 0x000f22000c1e1b00 */
[----:B--2---:R-:W-:-:S03]  /*03f0*/  DFMA R14, R16, R14, R18 ;  /* 0x0000000e100e722b */ /* 0x004fc60000000012 */
[----:B------:R-:W2:Y:S04]  /*0400*/  LDG.E.64 R16, desc[UR4][R8.64+0x10] ;  /* 0x0000100408107981 */ /* 0x000ea8000c1e1b00 */
[----:B------:R-:W2:Y:S01]  /*0410*/  LDG.E.64 R18, desc[UR4][R24.64] ;  /* 0x0000000418127981 */ /* 0x000ea2000c1e1b00 */
[----:B------:R-:W-:Y:S01]  /*0420*/  IADD3 R26, PT, PT, R26, 0x8, RZ ;  /* 0x000000081a1a7810 */ /* 0x000fe20007ffe0ff */
[----:B---3--:R-:W-:-:S03]  /*0430*/  DFMA R10, R10, R12, R14 ;  /* 0x0000000c0a0a722b */ /* 0x008fc6000000000e */
[----:B------:R-:W-:Y:S02]  /*0440*/  ISETP.NE.AND P1, PT, R26, RZ, PT ;  /* 0x000000ff1a00720c */ /* 0x000fe40003f25270 */
[----:B------:R-:W-:-:S03]  /*0450*/  LEA R27, R0, R27, 0x3 ;  /* 0x0000001b001b7211 */ /* 0x000fc600078e18ff */
[----:B--2---:R-:W-:Y:S01]  /*0460*/  DFMA R18, R16, R18, R10 ;  /* 0x000000121012722b */ /* 0x004fe2000000000a */
[----:B------:R-:W-:-:S07]  /*0470*/  IADD3 R10, P2, PT, R8, 0x40, RZ ;  /* 0x00000040080a7810 */ /* 0x000fce0007f5e0ff */
[----:B----4-:R-:W-:Y:S01]  /*0480*/  DFMA R18, R22, R20, R18 ;  /* 0x000000141612722b */ /* 0x010fe20000000012 */
[----:B------:R-:W-:Y:S01]  /*0490*/  IMAD.X R11, RZ, RZ, R9, P2 ;  /* 0x000000ffff0b7224 */ /* 0x000fe200010e0609 */
[----:B------:R-:W-:Y:S09]  /*04a0*/  @P1 BRA `(.L_x_2) ;  /* 0xfffffffc005c1947 */ /* 0x000ff2000383ffff */
.L_x_1:
[----:B------:R-:W-:Y:S05]  /*04b0*/  @!P0 BRA `(.L_x_0) ;  /* 0x0000000000fc8947 */ /* 0x000fea0003800000 */
[----:B------:R-:W-:Y:S02]  /*04c0*/  ISETP.GE.U32.AND P1, PT, R4, 0x4, PT ;  /* 0x000000040400780c */ /* 0x000fe40003f26070 */
[----:B------:R-:W-:-:S04]  /*04d0*/  LOP3.LUT R26, R5, 0x3, RZ, 0xc0, !PT ;  /* 0x00000003051a7812 */ /* 0x000fc800078ec0ff */
[----:B------:R-:W-:-:S07]  /*04e0*/  ISETP.NE.AND P0, PT, R26, RZ, PT ;  /* 0x000000ff1a00720c */ /* 0x000fce0003f05270 */
[----:B------:R-:W-:Y:S06]  /*04f0*/  @!P1 BRA `(.L_x_3) ;  /* 0x00000000006c9947 */ /* 0x000fec0003800000 */
[----:B------:R-:W0:Y:S01]  /*0500*/  LDC.64 R24, c[0x0][0x380] ;  /* 0x0000e000ff187b82 */ /* 0x000e220000000a00 */
[----:B------:R-:W1:Y:S01]  /*0510*/  LDCU.64 UR6, c[0x0][0x380] ;  /* 0x00007000ff0677ac */ /* 0x000e620008000a00 */
[C---:B------:R-:W-:Y:S01]  /*0520*/  IMAD.IADD R9, R6.reuse, 0x1, R7 ;  /* 0x0000000106097824 */ /* 0x040fe200078e0207 */
[----:B------:R-:W-:Y:S01]  /*0530*/  IADD3 R4, P1, PT, R6, R7, RZ ;  /* 0x0000000706047210 */ /* 0x000fe20007f3e0ff */
[----:B------:R-:W-:-:S04]  /*0540*/  IMAD R13, R7, R0, R3 ;  /* 0x00000000070d7224 */ /* 0x000fc800078e0203 */
[----:B------:R-:W2:Y:S01]  /*0550*/  LDC.64 R10, c[0x0][0x390] ;  /* 0x0000e400ff0a7b82 */ /* 0x000ea20000000a00 */
[----:B0-----:R-:W-:-:S06]  /*0560*/  IMAD.WIDE.U32 R24, R9, 0x8, R24 ;  /* 0x0000000809187825 */ /* 0x001fcc00078e0018 */
[----:B------:R-:W3:Y:S01]  /*0570*/  LDG.E.64 R24, desc[UR4][R24.64] ;  /* 0x0000000418187981 */ /* 0x000ee2000c1e1b00 */
[----:B--2---:R-:W-:Y:S01]  /*0580*/  IMAD.WIDE R10, R13, 0x8, R10 ;  /* 0x000000080d0a7825 */ /* 0x004fe200078e020a */
[----:B------:R-:W-:Y:S02]  /*0590*/  IADD3.X R13, PT, PT, RZ, RZ, RZ, P1, !PT ;  /* 0x000000ffff0d7210 */ /* 0x000fe40000ffe4ff */
[----:B-1----:R-:W-:Y:S02]  /*05a0*/  LEA R28, P1, R4, UR6, 0x3 ;  /* 0x00000006041c7c11 */ /* 0x002fe4000f8218ff */
[----:B------:R-:W3:Y:S01]  /*05b0*/  LDG.E.64 R8, desc[UR4][R10.64] ;  /* 0x000000040a087981 */ /* 0x000ee2000c1e1b00 */
[----:B------:R-:W-:Y:S01]  /*05c0*/  IMAD.WIDE R14, R0, 0x8, R10 ;  /* 0x00000008000e7825 */ /* 0x000fe200078e020a */
[----:B------:R-:W-:-:S05]  /*05d0*/  LEA.HI.X R29, R4, UR7, R13, 0x3, P1 ;  /* 0x00000007041d7c11 */ /* 0x000fca00088f1c0d */
[----:B------:R-:W2:Y:S01]  /*05e0*/  LDG.E.64 R12, desc[UR4][R28.64+0x8] ;  /* 0x000008041c0c7981 */ /* 0x000ea2000c1e1b00 */
[----:B------:R-:W-:-:S03]  /*05f0*/  IMAD.WIDE R20, R0, 0x8, R14 ;  /* 0x0000000800147825 */ /* 0x000fc600078e020e */
[----:B------:R-:W2:Y:S04]  /*0600*/  LDG.E.64 R10, desc[UR4][R14.64] ;  /* 0x000000040e0a7981 */ /* 0x000ea8000c1e1b00 */
[----:B------:R-:W4:Y:S01]  /*0610*/  LDG.E.64 R16, desc[UR4][R20.64] ;  /* 0x0000000414107981 */ /* 0x000f22000c1e1b00 */
[----:B------:R-:W-:-:S03]  /*0620*/  IMAD.WIDE R22, R0, 0x8, R20 ;  /* 0x0000000800167825 */ /* 0x000fc600078e0214 */
[----:B------:R-:W4:Y:S04]  /*0630*/  LDG.E.64 R14, desc[UR4][R28.64+0x10] ;  /* 0x000010041c0e7981 */ /* 0x000f28000c1e1b00 */
[----:B------:R-:W5:Y:S04]  /*0640*/  LDG.E.64 R20, desc[UR4][R28.64+0x18] ;  /* 0x000018041c147981 */ /* 0x000f68000c1e1b00 */
[----:B------:R-:W5:Y:S01]  /*0650*/  LDG.E.64 R22, desc[UR4][R22.64] ;  /* 0x0000000416167981 */ /* 0x000f62000c1e1b00 */
[----:B------:R-:W-:Y:S01]  /*0660*/  VIADD R7, R7, 0x4 ;  /* 0x0000000407077836 */ /* 0x000fe20000000000 */
[----:B---3--:R-:W-:-:S08]  /*0670*/  DFMA R8, R24, R8, R18 ;  /* 0x000000081808722b */ /* 0x008fd00000000012 */
[----:B--2---:R-:W-:-:S08]  /*0680*/  DFMA R8, R12, R10, R8 ;  /* 0x0000000a0c08722b */ /* 0x004fd00000000008 */
[----:B----4-:R-:W-:-:S08]  /*0690*/  DFMA R8, R14, R16, R8 ;  /* 0x000000100e08722b */ /* 0x010fd00000000008 */
[----:B-----5:R-:W-:-:S11]  /*06a0*/  DFMA R18, R20, R22, R8 ;  /* 0x000000161412722b */ /* 0x020fd60000000008 */
.L_x_3:
[----:B------:R-:W-:Y:S05]  /*06b0*/  @!P0 BRA `(.L_x_0) ;  /* 0x00000000007c8947 */ /* 0x000fea0003800000 */
[----:B------:R-:W-:Y:S02]  /*06c0*/  ISETP.NE.AND P1, PT, R26, 0x1, PT ;  /* 0x000000011a00780c */ /* 0x000fe40003f25270 */
[----:B------:R-:W-:-:S04]  /*06d0*/  LOP3.LUT R5, R5, 0x1, RZ, 0xc0, !PT ;  /* 0x0000000105057812 */ /* 0x000fc800078ec0ff */
[----:B------:R-:W-:-:S07]  /*06e0*/  ISETP.NE.U32.AND P0, PT, R5, 0x1, PT ;  /* 0x000000010500780c */ /* 0x000fce0003f05070 */
[----:B------:R-:W0:Y:S01]  /*06f0*/  @P1 LDC.64 R8, c[0x0][0x380] ;  /* 0x0000e000ff081b82 */ /* 0x000e220000000a00 */
[CC--:B------:R-:W-:Y:S01]  /*0700*/  @P1 IADD3 R13, PT, PT, R6.reuse, R7.reuse, RZ ;  /* 0x00000007060d1210 */ /* 0x0c0fe20007ffe0ff */
[C---:B------:R-:W-:Y:S01]  /*0710*/  @P1 IMAD R17, R7.reuse, R0, R3 ;  /* 0x0000000007111224 */ /* 0x040fe200078e0203 */
[----:B------:R-:W-:Y:S01]  /*0720*/  @P1 IADD3 R16, P2, PT, R6, R7, RZ ;  /* 0x0000000706101210 */ /* 0x000fe20007f5e0ff */
[----:B------:R-:W-:-:S04]  /*0730*/  @P1 VIADD R7, R7, 0x2 ;  /* 0x0000000207071836 */ /* 0x000fc80000000000 */
[----:B------:R-:W1:Y:S08]  /*0740*/  @P1 LDC.64 R20, c[0x0][0x390] ;  /* 0x0000e400ff141b82 */ /* 0x000e700000000a00 */
[----:B------:R-:W2:Y:S08]  /*0750*/  @P1 LDC.64 R14, c[0x0][0x380] ;  /* 0x0000e000ff0e1b82 */ /* 0x000eb00000000a00 */
[----:B------:R-:W3:Y:S01]  /*0760*/  @!P0 LDC.64 R10, c[0x0][0x380] ;  /* 0x0000e000ff0a8b82 */ /* 0x000ee20000000a00 */
[----:B0-----:R-:W-:-:S06]  /*0770*/  @P1 IMAD.WIDE.U32 R12, R13, 0x8, R8 ;  /* 0x000000080d0c1825 */ /* 0x001fcc00078e0008 */
[----:B------:R-:W4:Y:S01]  /*0780*/  @P1 LDG.E.64 R12, desc[UR4][R12.64] ;  /* 0x000000040c0c1981 */ /* 0x000f22000c1e1b00 */
[----:B------:R-:W0:Y:S01]  /*0790*/  @!P0 LDC.64 R4, c[0x0][0x390] ;  /* 0x0000e400ff048b82 */ /* 0x000e220000000a00 */
[----:B-1----:R-:W-:Y:S01]  /*07a0*/  @P1 IMAD.WIDE R20, R17, 0x8, R20 ;  /* 0x0000000811141825 */ /* 0x002fe200078e0214 */
[----:B------:R-:W-:-:S04]  /*07b0*/  @P1 IADD3.X R17, PT, PT, RZ, RZ, RZ, P2, !PT ;  /* 0x000000ffff111210 */ /* 0x000fc800017fe4ff */
[----:B------:R-:W4:Y:S01]  /*07c0*/  @P1 LDG.E.64 R8, desc[UR4][R20.64] ;  /* 0x0000000414081981 */ /* 0x000f22000c1e1b00 */
[----:B--2---:R-:W-:Y:S01]  /*07d0*/  @P1 LEA R14, P2, R16, R14, 0x3 ;  /* 0x0000000e100e1211 */ /* 0x004fe200078418ff */
[----:B------:R-:W-:-:S03]  /*07e0*/  @P1 IMAD.WIDE R22, R0, 0x8, R20 ;  /* 0x0000000800161825 */ /* 0x000fc600078e0214 */
[----:B------:R-:W-:Y:S01]  /*07f0*/  @P1 LEA.HI.X R15, R16, R15, R17, 0x3, P2 ;  /* 0x0000000f100f1211 */ /* 0x000fe200010f1c11 */
[----:B------:R-:W-:Y:S01]  /*0800*/  @!P0 IMAD R25, R7, R0, R3 ;  /* 0x0000000007198224 */ /* 0x000fe200078e0203 */
[----:B------:R-:W-:Y:S02]  /*0810*/  @!P0 IADD3 R17, PT, PT, R6, R7, RZ ;  /* 0x0000000706118210 */ /* 0x000fe40007ffe0ff */
[----:B------:R-:W2:Y:S04]  /*0820*/  @P1 LDG.E.64 R6, desc[UR4][R22.64] ;  /* 0x0000000416061981 */ /* 0x000ea8000c1e1b00 */
[----:B------:R-:W2:Y:S01]  /*0830*/  @P1 LDG.E.64 R14, desc[UR4][R14.64+0x8] ;  /* 0x000008040e0e1981 */ /* 0x000ea2000c1e1b00 */
[----:B---3--:R-:W-:-:S04]  /*0840*/  @!P0 IMAD.WIDE.U32 R10, R17, 0x8, R10 ;  /* 0x00000008110a8825 */ /* 0x008fc800078e000a */
[----:B0-----:R-:W-:Y:S02]  /*0850*/  @!P0 IMAD.WIDE R4, R25, 0x8, R4 ;  /* 0x0000000819048825 */ /* 0x001fe400078e0204 */
[----:B------:R-:W3:Y:S04]  /*0860*/  @!P0 LDG.E.64 R10, desc[UR4][R10.64] ;  /* 0x000000040a0a8981 */ /* 0x000ee8000c1e1b00 */
[----:B------:R-:W3:Y:S01]  /*0870*/  @!P0 LDG.E.64 R4, desc[UR4][R4.64] ;  /* 0x0000000404048981 */ /* 0x000ee2000c1e1b00 */
[----:B----4-:R-:W-:-:S08]  /*0880*/  @P1 DFMA R8, R12, R8, R18 ;  /* 0x000000080c08122b */ /* 0x010fd00000000012 */
[----:B--2---:R-:W-:-:S08]  /*0890*/  @P1 DFMA R18, R14, R6, R8 ;  /* 0x000000060e12122b */ /* 0x004fd00000000008 */
[----:B---3--:R-:W-:-:S11]  /*08a0*/  @!P0 DFMA R18, R10, R4, R18 ;  /* 0x000000040a12822b */ /* 0x008fd60000000012 */
.L_x_0:
[----:B------:R-:W0:Y:S01]  /*08b0*/  LDC.64 R4, c[0x0][0x3a0] ;  /* 0x0000e800ff047b82 */ /* 0x000e220000000a00 */
[----:B------:R-:W-:-:S04]  /*08c0*/  IMAD R3, R2, R0, R3 ;  /* 0x0000000002037224 */ /* 0x000fc800078e0203 */
[----:B0-----:R-:W-:-:S05]  /*08d0*/  IMAD.WIDE R2, R3, 0x8, R4 ;  /* 0x0000000803027825 */ /* 0x001fca00078e0204 */
[----:B------:R-:W-:Y:S01]  /*08e0*/  STG.E.64 desc[UR4][R2.64], R18 ;  /* 0x0000001202007986 */ /* 0x000fe2000c101b04 */
[----:B------:R-:W-:Y:S05]  /*08f0*/  EXIT ;  /* 0x000000000000794d */ /* 0x000fea0003800000 */
.L_x_4:
[----:B------:R-:W-:-:S00]  /*0900*/  BRA `(.L_x_4) ;  /* 0xfffffffc00fc7947 */ /* 0x000fc0000383ffff */
[----:B------:R-:W-:-:S00]  /*0910*/  NOP ;  /* 0x0000000000007918 */ /* 0x000fc00000000000 */
        /* <DEDUP_REMOVED lines=14> */
.L_x_5:


//--------------------- .nv.shared.reserved.0     --------------------------
	.section	.nv.shared.reserved.0,"aw",@nobits
	.weak		__nv_reservedSMEM_offset_0_alias
	.size		__nv_reservedSMEM_offset_0_alias, 0, 64
	.other		__nv_reservedSMEM_offset_0_alias,@"STO_CUDA_RESERVED_SHARED STV_DEFAULT"
__nv_reservedSMEM_offset_0_alias:
	.zero		0
	.zero		64


//--------------------- .nv.constant0._Z16multiplyMatricesPdiiS_iiS_ --------------------------
	.section	.nv.constant0._Z16multiplyMatricesPdiiS_iiS_,"a",@progbits
	.sectionflags	@""
	.align	4
.nv.constant0._Z16multiplyMatricesPdiiS_iiS_:
	.zero		936


//--------------------- SYMBOLS --------------------------

	.type		.nv.reservedSmem.offset0,@object
	.size		.nv.reservedSmem.offset0,0x4
